//
// Generated by NVIDIA NVVM Compiler
//
// Compiler Build ID: CL-36424714
// Cuda compilation tools, release 13.0, V13.0.88
// Based on NVVM 20.0.0
//

.version 9.0
.target sm_100
.address_size 64

	// .globl	_Z10dataKernelPi
.global .align 8 .u64 stop_kernel;
.global .align 8 .u64 request_read;
.global .align 8 .u64 ready_to_read;
.global .align 8 .u64 read_complete;

.visible .entry _Z10dataKernelPi(
	.param .u64 .ptr .align 1 _Z10dataKernelPi_param_0
)
{
	.reg .pred 	%p<2>;
	.reg .b16 	%rs<2>;
	.reg .b32 	%r<3>;
	.reg .b64 	%rd<5>;

	ld.param.u64 	%rd2, [_Z10dataKernelPi_param_0];
	cvta.to.global.u64 	%rd1, %rd2;
	mov.b32 	%r1, 3;
	st.global.u32 	[%rd1], %r1;
	ld.global.u64 	%rd3, [stop_kernel];
	cvta.to.global.u64 	%rd4, %rd3;
	ld.volatile.global.u8 	%rs1, [%rd4];
	setp.ne.s16 	%p1, %rs1, 1;
	@%p1 bra 	$L__BB0_2;
	mov.b32 	%r2, 4;
	st.global.u32 	[%rd1], %r2;
$L__BB0_2:
	ret;

}
	// .globl	_Z13monitorKernelPiS_
.visible .entry _Z13monitorKernelPiS_(
	.param .u64 .ptr .align 1 _Z13monitorKernelPiS__param_0,
	.param .u64 .ptr .align 1 _Z13monitorKernelPiS__param_1
)
{
	.reg .pred 	%p<2>;
	.reg .b16 	%rs<5>;
	.reg .b32 	%r<2>;
	.reg .b64 	%rd<13>;

	ld.param.u64 	%rd2, [_Z13monitorKernelPiS__param_0];
	ld.param.u64 	%rd3, [_Z13monitorKernelPiS__param_1];
	ld.global.u64 	%rd4, [request_read];
	cvta.to.global.u64 	%rd5, %rd4;
	mov.b16 	%rs1, 1;
	st.volatile.global.u8 	[%rd5], %rs1;
	ld.global.u64 	%rd6, [ready_to_read];
	cvta.to.global.u64 	%rd1, %rd6;
$L__BB1_1:
	ld.volatile.global.u8 	%rs2, [%rd1];
	setp.eq.s16 	%p1, %rs2, 0;
	@%p1 bra 	$L__BB1_1;
	cvta.to.global.u64 	%rd7, %rd3;
	cvta.to.global.u64 	%rd8, %rd2;
	ld.global.u32 	%r1, [%rd7];
	st.global.u32 	[%rd8], %r1;
	ld.global.u64 	%rd9, [read_complete];
	cvta.to.global.u64 	%rd10, %rd9;
	mov.b16 	%rs3, 1;
	st.volatile.global.u8 	[%rd10], %rs3;
	ld.global.u64 	%rd11, [ready_to_read];
	cvta.to.global.u64 	%rd12, %rd11;
	mov.b16 	%rs4, 0;
	st.volatile.global.u8 	[%rd12], %rs4;
	ret;

}


// ===== COMPILED SASS (sm_100) =====

	.target	sm_100

	.elftype	@"ET_EXEC"


//--------------------- .note.nv.tkinfo           --------------------------
	.section	.note.nv.tkinfo,"",@"SHT_NOTE"
	.sectionflags	@"SHF_NOTE_NV_TKINFO"
	.tkinfo
        /*0018*/ 	.word	0x00000002
        /*0030*/ 	.string	""
        /*0030*/ 	.string	"ptxas"
        /*0030*/ 	.string	"Cuda compilation tools, release 13.0, V13.0.88"
        /*0030*/ 	.string	"Build cuda_13.0.r13.0/compiler.36424714_0"
        /*0030*/ 	.string	"-arch sm_100 -m 64 "



//--------------------- .note.nv.cuinfo           --------------------------
	.section	.note.nv.cuinfo,"",@"SHT_NOTE"
	.sectionflags	@"SHF_NOTE_NV_CUINFO"
        /*0018*/ 	.short	0x0002
        /*001a*/ 	.short	0x0064
        /*001c*/ 	.short	0x0082
	.zero		2


//--------------------- .nv.info                  --------------------------
	.section	.nv.info,"",@"SHT_CUDA_INFO"
	.align	4


	//----- nvinfo : EIATTR_REGCOUNT
	.align		4
        /*0000*/ 	.byte	0x04, 0x2f
        /*0002*/ 	.short	(.L_5 - .L_4)
	.align		4
.L_4:
        /*0004*/ 	.word	index@(_Z10dataKernelPi)
        /*0008*/ 	.word	0x0000000a


	//----- nvinfo : EIATTR_FRAME_SIZE
	.align		4
.L_5:
        /*000c*/ 	.byte	0x04, 0x11
        /*000e*/ 	.short	(.L_7 - .L_6)
	.align		4
.L_6:
        /*0010*/ 	.word	index@(_Z10dataKernelPi)
        /*0014*/ 	.word	0x00000000


	//----- nvinfo : EIATTR_REGCOUNT
	.align		4
.L_7:
        /*0018*/ 	.byte	0x04, 0x2f
        /*001a*/ 	.short	(.L_9 - .L_8)
	.align		4
.L_8:
        /*001c*/ 	.word	index@(_Z13monitorKernelPiS_)
        /*0020*/ 	.word	0x0000000c


	//----- nvinfo : EIATTR_FRAME_SIZE
	.align		4
.L_9:
        /*0024*/ 	.byte	0x04, 0x11
        /*0026*/ 	.short	(.L_11 - .L_10)
	.align		4
.L_10:
        /*0028*/ 	.word	index@(_Z13monitorKernelPiS_)
        /*002c*/ 	.word	0x00000000


	//----- nvinfo : EIATTR_MIN_STACK_SIZE
	.align		4
.L_11:
        /*0030*/ 	.byte	0x04, 0x12
        /*0032*/ 	.short	(.L_13 - .L_12)
	.align		4
.L_12:
        /*0034*/ 	.word	index@(_Z13monitorKernelPiS_)
        /*0038*/ 	.word	0x00000000


	//----- nvinfo : EIATTR_MIN_STACK_SIZE
	.align		4
.L_13:
        /*003c*/ 	.byte	0x04, 0x12
        /*003e*/ 	.short	(.L_15 - .L_14)
	.align		4
.L_14:
        /*0040*/ 	.word	index@(_Z10dataKernelPi)
        /*0044*/ 	.word	0x00000000
.L_15:


//--------------------- .nv.compat                --------------------------
	.section	.nv.compat,"",@"SHT_CUDA_COMPAT_INFO"
	.align	4
        /*0000*/ 	.byte	0x02, 0x09, 0x00, 0x00, 0x02, 0x02, 0x01, 0x00, 0x02, 0x05, 0x05, 0x00, 0x03, 0x07, 0x01, 0x01
        /*0010*/ 	.byte	0x02, 0x03, 0x00, 0x00, 0x02, 0x06, 0x01, 0x00, 0x04, 0x0b, 0x08, 0x00, 0x09, 0x00, 0x00, 0x00
        /*0020*/ 	.byte	0x00, 0x00, 0x00, 0x00


//--------------------- .nv.info._Z13monitorKernelPiS_ --------------------------
	.section	.nv.info._Z13monitorKernelPiS_,"",@"SHT_CUDA_INFO"
	.sectionflags	@""
	.align	4


	//----- nvinfo : EIATTR_CUDA_API_VERSION
	.align		4
        /*0000*/ 	.byte	0x04, 0x37
        /*0002*/ 	.short	(.L_17 - .L_16)
.L_16:
        /*0004*/ 	.word	0x00000082


	//----- nvinfo : EIATTR_KPARAM_INFO
	.align		4
.L_17:
        /*0008*/ 	.byte	0x04, 0x17
        /*000a*/ 	.short	(.L_19 - .L_18)
.L_18:
        /*000c*/ 	.word	0x00000000
        /*0010*/ 	.short	0x0001
        /*0012*/ 	.short	0x0008
        /*0014*/ 	.byte	0x00, 0xf5, 0x21, 0x00


	//----- nvinfo : EIATTR_KPARAM_INFO
	.align		4
.L_19:
        /*0018*/ 	.byte	0x04, 0x17
        /*001a*/ 	.short	(.L_21 - .L_20)
.L_20:
        /*001c*/ 	.word	0x00000000
        /*0020*/ 	.short	0x0000
        /*0022*/ 	.short	0x0000
        /*0024*/ 	.byte	0x00, 0xf5, 0x21, 0x00


	//----- nvinfo : EIATTR_SPARSE_MMA_MASK
	.align		4
.L_21:
        /*0028*/ 	.byte	0x03, 0x50
        /*002a*/ 	.short	0x0000


	//----- nvinfo : EIATTR_MAXREG_COUNT
	.align		4
        /*002c*/ 	.byte	0x03, 0x1b
        /*002e*/ 	.short	0x00ff


	//----- nvinfo : EIATTR_MERCURY_ISA_VERSION
	.align		4
        /*0030*/ 	.byte	0x03, 0x5f
        /*0032*/ 	.short	0x0101


	//----- nvinfo : EIATTR_VRC_CTA_INIT_COUNT
	.align		4
        /*0034*/ 	.byte	0x02, 0x4a
	.zero		1
	.zero		1


	//----- nvinfo : EIATTR_EXIT_INSTR_OFFSETS
	.align		4
        /*0038*/ 	.byte	0x04, 0x1c
        /*003a*/ 	.short	(.L_23 - .L_22)


	//   ....[0]....
.L_22:
        /*003c*/ 	.word	0x00000140


	//----- nvinfo : EIATTR_CBANK_PARAM_SIZE
	.align		4
.L_23:
        /*0040*/ 	.byte	0x03, 0x19
        /*0042*/ 	.short	0x0010


	//----- nvinfo : EIATTR_PARAM_CBANK
	.align		4
        /*0044*/ 	.byte	0x04, 0x0a
        /*0046*/ 	.short	(.L_25 - .L_24)
	.align		4
.L_24:
        /*0048*/ 	.word	index@(.nv.constant0._Z13monitorKernelPiS_)
        /*004c*/ 	.short	0x0380
        /*004e*/ 	.short	0x0010


	//----- nvinfo : EIATTR_SW_WAR
	.align		4
.L_25:
        /*0050*/ 	.byte	0x04, 0x36
        /*0052*/ 	.short	(.L_27 - .L_26)
.L_26:
        /*0054*/ 	.word	0x00000008
.L_27:


//--------------------- .nv.info._Z10dataKernelPi --------------------------
	.section	.nv.info._Z10dataKernelPi,"",@"SHT_CUDA_INFO"
	.sectionflags	@""
	.align	4


	//----- nvinfo : EIATTR_CUDA_API_VERSION
	.align		4
        /*0000*/ 	.byte	0x04, 0x37
        /*0002*/ 	.short	(.L_29 - .L_28)
.L_28:
        /*0004*/ 	.word	0x00000082


	//----- nvinfo : EIATTR_KPARAM_INFO
	.align		4
.L_29:
        /*0008*/ 	.byte	0x04, 0x17
        /*000a*/ 	.short	(.L_31 - .L_30)
.L_30:
        /*000c*/ 	.word	0x00000000
        /*0010*/ 	.short	0x0000
        /*0012*/ 	.short	0x0000
        /*0014*/ 	.byte	0x00, 0xf5, 0x21, 0x00


	//----- nvinfo : EIATTR_SPARSE_MMA_MASK
	.align		4
.L_31:
        /*0018*/ 	.byte	0x03, 0x50
        /*001a*/ 	.short	0x0000


	//----- nvinfo : EIATTR_MAXREG_COUNT
	.align		4
        /*001c*/ 	.byte	0x03, 0x1b
        /*001e*/ 	.short	0x00ff


	//----- nvinfo : EIATTR_MERCURY_ISA_VERSION
	.align		4
        /*0020*/ 	.byte	0x03, 0x5f
        /*0022*/ 	.short	0x0101


	//----- nvinfo : EIATTR_VRC_CTA_INIT_COUNT
	.align		4
        /*0024*/ 	.byte	0x02, 0x4a
	.zero		1
	.zero		1


	//----- nvinfo : EIATTR_EXIT_INSTR_OFFSETS
	.align		4
        /*0028*/ 	.byte	0x04, 0x1c
        /*002a*/ 	.short	(.L_33 - .L_32)


	//   ....[0]....
.L_32:
        /*002c*/ 	.word	0x00000090


	//   ....[1]....
        /*0030*/ 	.word	0x000000c0


	//----- nvinfo : EIATTR_CBANK_PARAM_SIZE
	.align		4
.L_33:
        /*0034*/ 	.byte	0x03, 0x19
        /*0036*/ 	.short	0x0008


	//----- nvinfo : EIATTR_PARAM_CBANK
	.align		4
        /*0038*/ 	.byte	0x04, 0x0a
        /*003a*/ 	.short	(.L_35 - .L_34)
	.align		4
.L_34:
        /*003c*/ 	.word	index@(.nv.constant0._Z10dataKernelPi)
        /*0040*/ 	.short	0x0380
        /*0042*/ 	.short	0x0008


	//----- nvinfo : EIATTR_SW_WAR
	.align		4
.L_35:
        /*0044*/ 	.byte	0x04, 0x36
        /*0046*/ 	.short	(.L_37 - .L_36)
.L_36:
        /*0048*/ 	.word	0x00000008
.L_37:


//--------------------- .nv.callgraph             --------------------------
	.section	.nv.callgraph,"",@"SHT_CUDA_CALLGRAPH"
	.align	4
	.sectionentsize	8
	.align		4
        /*0000*/ 	.word	0x00000000
	.align		4
        /*0004*/ 	.word	0xffffffff
	.align		4
        /*0008*/ 	.word	0x00000000
	.align		4
        /*000c*/ 	.word	0xfffffffe
	.align		4
        /*0010*/ 	.word	0x00000000
	.align		4
        /*0014*/ 	.word	0xfffffffd
	.align		4
        /*0018*/ 	.word	0x00000000
	.align		4
        /*001c*/ 	.word	0xfffffffc


//--------------------- .nv.constant4             --------------------------
	.section	.nv.constant4,"a",@progbits
	.align	8
	.align		8
.nv.constant4:
        /*0000*/ 	.dword	stop_kernel
	.align		8
        /*0008*/ 	.dword	request_read
	.align		8
        /*0010*/ 	.dword	ready_to_read
	.align		8
        /*0018*/ 	.dword	read_complete


//--------------------- .text._Z13monitorKernelPiS_ --------------------------
	.section	.text._Z13monitorKernelPiS_,"ax",@progbits
	.align	128
        .global         _Z13monitorKernelPiS_
        .type           _Z13monitorKernelPiS_,@function
        .size           _Z13monitorKernelPiS_,(.L_x_3 - _Z13monitorKernelPiS_)
        .other          _Z13monitorKernelPiS_,@"STO_CUDA_ENTRY STV_DEFAULT"
_Z13monitorKernelPiS_:
.text._Z13monitorKernelPiS_:
[----:B------:R-:W-:Y:S08]  /*0000*/  LDC R1, c[0x0][0x37c] ;  /* 0x0000df00ff017b82 */ /* 0x000ff00000000800 */
[----:B------:R-:W0:Y:S01]  /*0010*/  LDC.64 R2, c[0x4][0x8] ;  /* 0x01000200ff027b82 */ /* 0x000e220000000a00 */
[----:B------:R-:W0:Y:S02]  /*0020*/  LDCU.64 UR4, c[0x0][0x358] ;  /* 0x00006b00ff0477ac */ /* 0x000e240008000a00 */
[----:B0-----:R-:W2:Y:S05]  /*0030*/  LDG.E.64 R2, desc[UR4][R2.64] ;  /* 0x0000000402027981 */ /* 0x001eaa000c1e1b00 */
[----:B------:R-:W0:Y:S01]  /*0040*/  LDC.64 R4, c[0x4][0x10] ;  /* 0x01000400ff047b82 */ /* 0x000e220000000a00 */
[----:B------:R-:W-:-:S05]  /*0050*/  HFMA2 R0, -RZ, RZ, 0, 5.9604644775390625e-08 ;  /* 0x00000001ff007431 */ /* 0x000fca00000001ff */
[----:B--2---:R1:W-:Y:S04]  /*0060*/  STG.E.U8.STRONG.SYS desc[UR4][R2.64], R0 ;  /* 0x0000000002007986 */ /* 0x0043e8000c115104 */
[----:B0-----:R1:W5:Y:S02]  /*0070*/  LDG.E.64 R6, desc[UR4][R4.64] ;  /* 0x0000000404067981 */ /* 0x001364000c1e1b00 */
.L_x_0:
[----:B-1---5:R-:W2:Y:S02]  /*0080*/  LDG.E.U8.STRONG.SYS R2, desc[UR4][R6.64] ;  /* 0x0000000406027981 */ /* 0x022ea4000c1f5100 */
[----:B--2---:R-:W-:-:S13]  /*0090*/  ISETP.NE.AND P0, PT, R2, RZ, PT ;  /* 0x000000ff0200720c */ /* 0x004fda0003f05270 */
[----:B------:R-:W-:Y:S05]  /*00a0*/  @!P0 BRA `(.L_x_0) ;  /* 0xfffffffc00f48947 */ /* 0x000fea000383ffff */
[----:B------:R-:W0:Y:S02]  /*00b0*/  LDC.64 R2, c[0x0][0x388] ;  /* 0x0000e200ff027b82 */ /* 0x000e240000000a00 */
[----:B0-----:R-:W2:Y:S06]  /*00c0*/  LDG.E R3, desc[UR4][R2.64] ;  /* 0x0000000402037981 */ /* 0x001eac000c1e1900 */
[----:B------:R-:W2:Y:S08]  /*00d0*/  LDC.64 R6, c[0x0][0x380] ;  /* 0x0000e000ff067b82 */ /* 0x000eb00000000a00 */
[----:B------:R-:W0:Y:S01]  /*00e0*/  LDC.64 R8, c[0x4][0x18] ;  /* 0x01000600ff087b82 */ /* 0x000e220000000a00 */
[----:B--2---:R-:W-:Y:S04]  /*00f0*/  STG.E desc[UR4][R6.64], R3 ;  /* 0x0000000306007986 */ /* 0x004fe8000c101904 */
[----:B0-----:R-:W2:Y:S04]  /*0100*/  LDG.E.64 R8, desc[UR4][R8.64] ;  /* 0x0000000408087981 */ /* 0x001ea8000c1e1b00 */
[----:B--2---:R-:W-:Y:S04]  /*0110*/  STG.E.U8.STRONG.SYS desc[UR4][R8.64], R0 ;  /* 0x0000000008007986 */ /* 0x004fe8000c115104 */
[----:B------:R-:W2:Y:S04]  /*0120*/  LDG.E.64 R4, desc[UR4][R4.64] ;  /* 0x0000000404047981 */ /* 0x000ea8000c1e1b00 */
[----:B--2---:R-:W-:Y:S01]  /*0130*/  STG.E.U8.STRONG.SYS desc[UR4][R4.64], RZ ;  /* 0x000000ff04007986 */ /* 0x004fe2000c115104 */
[----:B------:R-:W-:Y:S05]  /*0140*/  EXIT ;  /* 0x000000000000794d */ /* 0x000fea0003800000 */
.L_x_1:
[----:B------:R-:W-:-:S00]  /*0150*/  BRA `(.L_x_1) ;  /* 0xfffffffc00fc7947 */ /* 0x000fc0000383ffff */
[----:B------:R-:W-:-:S00]  /*0160*/  NOP ;  /* 0x0000000000007918 */ /* 0x000fc00000000000 */
        /* <DEDUP_REMOVED lines=9> */
.L_x_3:


//--------------------- .text._Z10dataKernelPi    --------------------------
	.section	.text._Z10dataKernelPi,"ax",@progbits
	.align	128
        .global         _Z10dataKernelPi
        .type           _Z10dataKernelPi,@function
        .size           _Z10dataKernelPi,(.L_x_4 - _Z10dataKernelPi)
        .other          _Z10dataKernelPi,@"STO_CUDA_ENTRY STV_DEFAULT"
_Z10dataKernelPi:
.text._Z10dataKernelPi:
[----:B------:R-:W-:Y:S08]  /*0000*/  LDC R1, c[0x0][0x37c] ;  /* 0x0000df00ff017b82 */ /* 0x000ff00000000800 */
[----:B------:R-:W0:Y:S01]  /*0010*/  LDC.64 R2, c[0x0][0x380] ;  /* 0x0000e000ff027b82 */ /* 0x000e220000000a00 */
[----:B------:R-:W0:Y:S01]  /*0020*/  LDCU.64 UR4, c[0x0][0x358] ;  /* 0x00006b00ff0477ac */ /* 0x000e220008000a00 */
[----:B------:R-:W-:-:S06]  /*0030*/  IMAD.MOV.U32 R7, RZ, RZ, 0x3 ;  /* 0x00000003ff077424 */ /* 0x000fcc00078e00ff */
[----:B------:R-:W1:Y:S01]  /*0040*/  LDC.64 R4, c[0x4][RZ] ;  /* 0x01000000ff047b82 */ /* 0x000e620000000a00 */
[----:B0-----:R0:W-:Y:S04]  /*0050*/  STG.E desc[UR4][R2.64], R7 ;  /* 0x0000000702007986 */ /* 0x0011e8000c101904 */
[----:B-1----:R-:W2:Y:S04]  /*0060*/  LDG.E.64 R4, desc[UR4][R4.64] ;  /* 0x0000000404047981 */ /* 0x002ea8000c1e1b00 */
[----:B--2---:R-:W2:Y:S02]  /*0070*/  LDG.E.U8.STRONG.SYS R0, desc[UR4][R4.64] ;  /* 0x0000000404007981 */ /* 0x004ea4000c1f5100 */
[----:B--2---:R-:W-:-:S13]  /*0080*/  ISETP.NE.AND P0, PT, R0, 0x1, PT ;  /* 0x000000010000780c */ /* 0x004fda0003f05270 */
[----:B0-----:R-:W-:Y:S05]  /*0090*/  @P0 EXIT ;  /* 0x000000000000094d */ /* 0x001fea0003800000 */
[----:B------:R-:W-:-:S05]  /*00a0*/  HFMA2 R5, -RZ, RZ, 0, 2.384185791015625e-07 ;  /* 0x00000004ff057431 */ /* 0x000fca00000001ff */
[----:B------:R-:W-:Y:S01]  /*00b0*/  STG.E desc[UR4][R2.64], R5 ;  /* 0x0000000502007986 */ /* 0x000fe2000c101904 */
[----:B------:R-:W-:Y:S05]  /*00c0*/  EXIT ;  /* 0x000000000000794d */ /* 0x000fea0003800000 */
.L_x_2:
        /* <DEDUP_REMOVED lines=11> */
.L_x_4:


//--------------------- .nv.shared.reserved.0     --------------------------
	.section	.nv.shared.reserved.0,"aw",@nobits
	.weak		__nv_reservedSMEM_offset_0_alias
	.size		__nv_reservedSMEM_offset_0_alias, 0, 64
	.other		__nv_reservedSMEM_offset_0_alias,@"STO_CUDA_RESERVED_SHARED STV_DEFAULT"
__nv_reservedSMEM_offset_0_alias:
	.zero		0
	.zero		64


//--------------------- .nv.global                --------------------------
	.section	.nv.global,"aw",@nobits
	.align	8
.nv.global:
	.type		ready_to_read,@object
	.size		ready_to_read,(stop_kernel - ready_to_read)
ready_to_read:
	.zero		8
	.type		stop_kernel,@object
	.size		stop_kernel,(read_complete - stop_kernel)
stop_kernel:
	.zero		8
	.type		read_complete,@object
	.size		read_complete,(request_read - read_complete)
read_complete:
	.zero		8
	.type		request_read,@object
	.size		request_read,(.L_1 - request_read)
request_read:
	.zero		8
.L_1:


//--------------------- .nv.constant0._Z13monitorKernelPiS_ --------------------------
	.section	.nv.constant0._Z13monitorKernelPiS_,"a",@progbits
	.sectionflags	@""
	.align	4
.nv.constant0._Z13monitorKernelPiS_:
	.zero		912


//--------------------- .nv.constant0._Z10dataKernelPi --------------------------
	.section	.nv.constant0._Z10dataKernelPi,"a",@progbits
	.sectionflags	@""
	.align	4
.nv.constant0._Z10dataKernelPi:
	.zero		904


//--------------------- SYMBOLS --------------------------

	.type		.nv.reservedSmem.offset0,@object
	.size		.nv.reservedSmem.offset0,0x4
